	.headerflags	@"EF_CUDA_TEXMODE_UNIFIED EF_CUDA_64BIT_ADDRESS EF_CUDA_ACCELERATORS EF_CUDA_SM90 EF_CUDA_VIRTUAL_SM(EF_CUDA_SM90)"
	.elftype	@"ET_EXEC"


//--------------------- .nv.info                  --------------------------
	.section	.nv.info,"",@"SHT_CUDA_INFO"
	.align	4


	//----- nvinfo : EIATTR_REGCOUNT
	.align		4
        /*0000*/ 	.byte	0x04, 0x2f
        /*0002*/ 	.short	(.L_3 - .L_2)
	.align		4
.L_2:
        /*0004*/ 	.word	index@(triton_per_fused__weight_norm_interface_6)
        /*0008*/ 	.word	0x00000014


	//----- nvinfo : EIATTR_MIN_STACK_SIZE
	.align		4
.L_3:
        /*000c*/ 	.byte	0x04, 0x12
        /*000e*/ 	.short	(.L_5 - .L_4)
	.align		4
.L_4:
        /*0010*/ 	.word	index@(triton_per_fused__weight_norm_interface_6)
        /*0014*/ 	.word	0x00000000


	//----- nvinfo : EIATTR_FRAME_SIZE
	.align		4
.L_5:
        /*0018*/ 	.byte	0x04, 0x11
        /*001a*/ 	.short	(.L_7 - .L_6)
	.align		4
.L_6:
        /*001c*/ 	.word	index@(triton_per_fused__weight_norm_interface_6)
        /*0020*/ 	.word	0x00000000


	//----- nvinfo : EIATTR_MIN_STACK_SIZE
	.align		4
.L_7:
        /*0024*/ 	.byte	0x04, 0x12
        /*0026*/ 	.short	(.L_9 - .L_8)
	.align		4
.L_8:
        /*0028*/ 	.word	index@(triton_per_fused__weight_norm_interface_6)
        /*002c*/ 	.word	0x00000000
.L_9:


//--------------------- .nv.info.triton_per_fused__weight_norm_interface_6 --------------------------
	.section	.nv.info.triton_per_fused__weight_norm_interface_6,"",@"SHT_CUDA_INFO"
	.sectionflags	@""
	.align	4


	//----- nvinfo : EIATTR_CUDA_API_VERSION
	.align		4
        /*0000*/ 	.byte	0x04, 0x37
        /*0002*/ 	.short	(.L_11 - .L_10)
.L_10:
        /*0004*/ 	.word	0x0000007c


	//----- nvinfo : EIATTR_KPARAM_INFO
	.align		4
.L_11:
        /*0008*/ 	.byte	0x04, 0x17
        /*000a*/ 	.short	(.L_13 - .L_12)
.L_12:
        /*000c*/ 	.word	0x00000000
        /*0010*/ 	.short	0x0005
        /*0012*/ 	.short	0x0024
        /*0014*/ 	.byte	0x00, 0xf0, 0x11, 0x00


	//----- nvinfo : EIATTR_KPARAM_INFO
	.align		4
.L_13:
        /*0018*/ 	.byte	0x04, 0x17
        /*001a*/ 	.short	(.L_15 - .L_14)
.L_14:
        /*001c*/ 	.word	0x00000000
        /*0020*/ 	.short	0x0004
        /*0022*/ 	.short	0x0020
        /*0024*/ 	.byte	0x00, 0xf0, 0x11, 0x00


	//----- nvinfo : EIATTR_KPARAM_INFO
	.align		4
.L_15:
        /*0028*/ 	.byte	0x04, 0x17
        /*002a*/ 	.short	(.L_17 - .L_16)
.L_16:
        /*002c*/ 	.word	0x00000000
        /*0030*/ 	.short	0x0003
        /*0032*/ 	.short	0x0018
        /*0034*/ 	.byte	0x00, 0xf4, 0x21, 0x00


	//----- nvinfo : EIATTR_KPARAM_INFO
	.align		4
.L_17:
        /*0038*/ 	.byte	0x04, 0x17
        /*003a*/ 	.short	(.L_19 - .L_18)
.L_18:
        /*003c*/ 	.word	0x00000000
        /*0040*/ 	.short	0x0002
        /*0042*/ 	.short	0x0010
        /*0044*/ 	.byte	0x00, 0xf4, 0x21, 0x00


	//----- nvinfo : EIATTR_KPARAM_INFO
	.align		4
.L_19:
        /*0048*/ 	.byte	0x04, 0x17
        /*004a*/ 	.short	(.L_21 - .L_20)
.L_20:
        /*004c*/ 	.word	0x00000000
        /*0050*/ 	.short	0x0001
        /*0052*/ 	.short	0x0008
        /*0054*/ 	.byte	0x00, 0xf4, 0x21, 0x00


	//----- nvinfo : EIATTR_KPARAM_INFO
	.align		4
.L_21:
        /*0058*/ 	.byte	0x04, 0x17
        /*005a*/ 	.short	(.L_23 - .L_22)
.L_22:
        /*005c*/ 	.word	0x00000000
        /*0060*/ 	.short	0x0000
        /*0062*/ 	.short	0x0000
        /*0064*/ 	.byte	0x00, 0xf4, 0x21, 0x00


	//----- nvinfo : EIATTR_SPARSE_MMA_MASK
	.align		4
.L_23:
        /*0068*/ 	.byte	0x03, 0x50
        /*006a*/ 	.short	0x0000


	//----- nvinfo : EIATTR_MAXREG_COUNT
	.align		4
        /*006c*/ 	.byte	0x03, 0x1b
        /*006e*/ 	.short	0x00ff


	//----- nvinfo : EIATTR_COOP_GROUP_MASK_REGIDS
	.align		4
        /*0070*/ 	.byte	0x04, 0x29
        /*0072*/ 	.short	(.L_25 - .L_24)


	//   ....[0]....
.L_24:
        /*0074*/ 	.word	0xffffffff


	//   ....[1]....
        /*0078*/ 	.word	0xffffffff


	//   ....[2]....
        /*007c*/ 	.word	0xffffffff


	//   ....[3]....
        /*0080*/ 	.word	0xffffffff


	//   ....[4]....
        /*0084*/ 	.word	0xffffffff


	//----- nvinfo : EIATTR_COOP_GROUP_INSTR_OFFSETS
	.align		4
.L_25:
        /*0088*/ 	.byte	0x04, 0x28
        /*008a*/ 	.short	(.L_27 - .L_26)


	//   ....[0]....
.L_26:
        /*008c*/ 	.word	0x00000240


	//   ....[1]....
        /*0090*/ 	.word	0x00000270


	//   ....[2]....
        /*0094*/ 	.word	0x000002b0


	//   ....[3]....
        /*0098*/ 	.word	0x000002e0


	//   ....[4]....
        /*009c*/ 	.word	0x00000310


	//----- nvinfo : EIATTR_EXIT_INSTR_OFFSETS
	.align		4
.L_27:
        /*00a0*/ 	.byte	0x04, 0x1c
        /*00a2*/ 	.short	(.L_29 - .L_28)


	//   ....[0]....
.L_28:
        /*00a4*/ 	.word	0x00000490


	//   ....[1]....
        /*00a8*/ 	.word	0x000004b0


	//----- nvinfo : EIATTR_REQNTID
	.align		4
.L_29:
        /*00ac*/ 	.byte	0x04, 0x10
        /*00ae*/ 	.short	(.L_31 - .L_30)
.L_30:
        /*00b0*/ 	.word	0x00000100
        /*00b4*/ 	.word	0x00000001
        /*00b8*/ 	.word	0x00000001


	//----- nvinfo : EIATTR_CBANK_PARAM_SIZE
	.align		4
.L_31:
        /*00bc*/ 	.byte	0x03, 0x19
        /*00be*/ 	.short	0x0028


	//----- nvinfo : EIATTR_PARAM_CBANK
	.align		4
        /*00c0*/ 	.byte	0x04, 0x0a
        /*00c2*/ 	.short	(.L_33 - .L_32)
	.align		4
.L_32:
        /*00c4*/ 	.word	index@(.nv.constant0.triton_per_fused__weight_norm_interface_6)
        /*00c8*/ 	.short	0x0210
        /*00ca*/ 	.short	0x0028


	//----- nvinfo : EIATTR_SW_WAR
	.align		4
.L_33:
        /*00cc*/ 	.byte	0x04, 0x36
        /*00ce*/ 	.short	(.L_35 - .L_34)
.L_34:
        /*00d0*/ 	.word	0x00000008
.L_35:


//--------------------- .nv.callgraph             --------------------------
	.section	.nv.callgraph,"",@"SHT_CUDA_CALLGRAPH"
	.align	4
	.sectionentsize	8
	.align		4
        /*0000*/ 	.word	0x00000000
	.align		4
        /*0004*/ 	.word	0xffffffff
	.align		4
        /*0008*/ 	.word	0x00000000
	.align		4
        /*000c*/ 	.word	0xfffffffe
	.align		4
        /*0010*/ 	.word	0x00000000
	.align		4
        /*0014*/ 	.word	0xfffffffd
	.align		4
        /*0018*/ 	.word	0x00000000
	.align		4
        /*001c*/ 	.word	0xfffffffc


//--------------------- .nv.constant4             --------------------------
	.section	.nv.constant4,"a",@progbits
	.align	8
	.align		8
.nv.constant4:
        /*0000*/ 	.dword	_$_str
	.align		8
        /*0008*/ 	.dword	_$_str_$_2


//--------------------- .text.triton_per_fused__weight_norm_interface_6 --------------------------
	.section	.text.triton_per_fused__weight_norm_interface_6,"ax",@progbits
	.sectionflags	@"SHF_BARRIERS=1"
	.align	128
        .global         triton_per_fused__weight_norm_interface_6
        .type           triton_per_fused__weight_norm_interface_6,@function
        .size           triton_per_fused__weight_norm_interface_6,(.L_x_1 - triton_per_fused__weight_norm_interface_6)
        .other          triton_per_fused__weight_norm_interface_6,@"STO_CUDA_ENTRY STV_DEFAULT"
triton_per_fused__weight_norm_interface_6:
.text.triton_per_fused__weight_norm_interface_6:
[----:B------:R-:W0:Y:S02]  /*0000*/  LDC R1, c[0x0][0x28] ;  /* 0x00000a00ff017b82 */ /* 0x000e240000000800 */
[----:B------:R-:W1:Y:S01]  /*0010*/  S2R R3, SR_TID.X ;  /* 0x0000000000037919 */ /* 0x000e620000002100 */
[----:B------:R-:W2:Y:S01]  /*0020*/  LDC.64 R10, c[0x0][0x218] ;  /* 0x00008600ff0a7b82 */ /* 0x000ea20000000a00 */
[----:B------:R-:W-:Y:S02]  /*0030*/  CS2R R4, SRZ ;  /* 0x0000000000047805 */ /* 0x000fe4000001ff00 */
[----:B------:R-:W-:Y:S01]  /*0040*/  CS2R R6, SRZ ;  /* 0x0000000000067805 */ /* 0x000fe2000001ff00 */
[----:B------:R-:W3:Y:S01]  /*0050*/  S2R R0, SR_CTAID.X ;  /* 0x0000000000007919 */ /* 0x000ee20000002500 */
[----:B------:R-:W-:-:S03]  /*0060*/  ULDC.64 UR6, c[0x0][0x208] ;  /* 0x0000820000067ab9 */ /* 0x000fc60000000a00 */
[----:B------:R-:W4:Y:S01]  /*0070*/  LDC.64 R12, c[0x0][0x220] ;  /* 0x00008800ff0c7b82 */ /* 0x000f220000000a00 */
[----:B-1----:R-:W-:Y:S02]  /*0080*/  SHF.R.U32.HI R9, RZ, 0x5, R3 ;  /* 0x00000005ff097819 */ /* 0x002fe40000011603 */
[----:B------:R-:W-:Y:S02]  /*0090*/  SHF.L.U32 R2, R3, 0x2, RZ ;  /* 0x0000000203027819 */ /* 0x000fe400000006ff */
[----:B---3--:R-:W-:Y:S02]  /*00a0*/  SHF.L.U32 R0, R0, 0x3, RZ ;  /* 0x0000000300007819 */ /* 0x008fe400000006ff */
[----:B------:R-:W-:Y:S02]  /*00b0*/  SGXT.U32 R9, R9, 0x3 ;  /* 0x000000030909781a */ /* 0x000fe40000000000 */
[----:B------:R-:W-:Y:S02]  /*00c0*/  LOP3.LUT R2, R2, 0x7c, RZ, 0xc0, !PT ;  /* 0x0000007c02027812 */ /* 0x000fe400078ec0ff */
[----:B------:R-:W-:-:S04]  /*00d0*/  LOP3.LUT R15, R0, R9, RZ, 0xfc, !PT ;  /* 0x00000009000f7212 */ /* 0x000fc800078efcff */
[----:B------:R-:W-:-:S04]  /*00e0*/  ISETP.GE.AND P0, PT, R15, 0x20, PT ;  /* 0x000000200f00780c */ /* 0x000fc80003f06270 */
[----:B------:R-:W-:Y:S01]  /*00f0*/  ISETP.LT.U32.AND P1, PT, R2, 0x60, !P0 ;  /* 0x000000600200780c */ /* 0x000fe20004721070 */
[----:B------:R-:W-:-:S04]  /*0100*/  IMAD R2, R15, 0x60, R2 ;  /* 0x000000600f027824 */ /* 0x000fc800078e0202 */
[----:B--2---:R-:W-:-:S08]  /*0110*/  IMAD.WIDE R10, R2, 0x4, R10 ;  /* 0x00000004020a7825 */ /* 0x004fd000078e020a */
[----:B------:R-:W2:Y:S01]  /*0120*/  @P1 LDG.E.128 R4, desc[UR6][R10.64] ;  /* 0x000000060a041981 */ /* 0x000ea2000c1e1d00 */
[----:B------:R-:W-:Y:S01]  /*0130*/  HFMA2.MMA R8, -RZ, RZ, 0, 0 ;  /* 0x00000000ff087435 */ /* 0x000fe200000001ff */
[----:B----4-:R-:W-:-:S09]  /*0140*/  IMAD.WIDE R12, R15, 0x4, R12 ;  /* 0x000000040f0c7825 */ /* 0x010fd200078e020c */
[----:B------:R1:W3:Y:S01]  /*0150*/  @!P0 LDG.E.EL R8, desc[UR6][R12.64] ;  /* 0x000000060c088981 */ /* 0x0002e2000c2e1900 */
[----:B------:R-:W4:Y:S01]  /*0160*/  S2UR UR5, SR_CgaCtaId ;  /* 0x00000000000579c3 */ /* 0x000f220000008800 */
[----:B------:R-:W-:Y:S01]  /*0170*/  UMOV UR4, 0x400 ;  /* 0x0000040000047882 */ /* 0x000fe20000000000 */
[----:B------:R-:W-:Y:S01]  /*0180*/  LOP3.LUT P0, RZ, R3, 0xf8, RZ, 0xc0, !PT ;  /* 0x000000f803ff7812 */ /* 0x000fe2000780c0ff */
[----:B----4-:R-:W-:-:S06]  /*0190*/  UPRMT UR4, UR5, 0x654, UR4 ;  /* 0x0000065405047896 */ /* 0x010fcc0008000004 */
[----:B------:R-:W-:Y:S02]  /*01a0*/  LEA R16, R9, UR4, 0x2 ;  /* 0x0000000409107c11 */ /* 0x000fe4000f8e10ff */
[----:B--2---:R-:W-:Y:S02]  /*01b0*/  SEL R5, R5, RZ, P1 ;  /* 0x000000ff05057207 */ /* 0x004fe40000800000 */
[----:B------:R-:W-:Y:S02]  /*01c0*/  SEL R4, R4, RZ, P1 ;  /* 0x000000ff04047207 */ /* 0x000fe40000800000 */
[----:B------:R-:W-:Y:S01]  /*01d0*/  SEL R6, R6, RZ, P1 ;  /* 0x000000ff06067207 */ /* 0x000fe20000800000 */
[----:B------:R-:W-:Y:S01]  /*01e0*/  FMUL R15, R5, R5 ;  /* 0x00000005050f7220 */ /* 0x000fe20000400000 */
[----:B------:R-:W-:-:S03]  /*01f0*/  SEL R7, R7, RZ, P1 ;  /* 0x000000ff07077207 */ /* 0x000fc60000800000 */
[----:B------:R-:W-:-:S04]  /*0200*/  FFMA R15, R4, R4, R15 ;  /* 0x00000004040f7223 */ /* 0x000fc8000000000f */
[----:B------:R-:W-:-:S04]  /*0210*/  FFMA R10, R6, R6, R15 ;  /* 0x00000006060a7223 */ /* 0x000fc8000000000f */
[----:B------:R-:W-:-:S05]  /*0220*/  FFMA R10, R7, R7, R10 ;  /* 0x00000007070a7223 */ /* 0x000fca000000000a */
[----:B------:R-:W-:-:S05]  /*0230*/  FSEL R10, R10, RZ, P1 ;  /* 0x000000ff0a0a7208 */ /* 0x000fca0000800000 */
[----:B------:R-:W2:Y:S02]  /*0240*/  SHFL.BFLY PT, R11, R10, 0x10, 0x1f ;  /* 0x0e001f000a0b7f89 */ /* 0x000ea400000e0000 */
[----:B--2---:R-:W-:Y:S01]  /*0250*/  FADD R11, R10, R11 ;  /* 0x0000000b0a0b7221 */ /* 0x004fe20000000000 */
[----:B------:R-:W-:-:S04]  /*0260*/  LOP3.LUT R10, R3, 0x7, RZ, 0xc0, !PT ;  /* 0x00000007030a7812 */ /* 0x000fc800078ec0ff */
[----:B-1----:R-:W1:Y:S01]  /*0270*/  SHFL.BFLY PT, R12, R11, 0x8, 0x1f ;  /* 0x0d001f000b0c7f89 */ /* 0x002e6200000e0000 */
[----:B------:R-:W-:Y:S01]  /*0280*/  LEA R9, R10, UR4, 0x2 ;  /* 0x000000040a097c11 */ /* 0x000fe2000f8e10ff */
[----:B-1----:R-:W-:Y:S02]  /*0290*/  FADD R12, R11, R12 ;  /* 0x0000000c0b0c7221 */ /* 0x002fe40000000000 */
[----:B------:R-:W1:Y:S03]  /*02a0*/  LDC.64 R10, c[0x0][0x228] ;  /* 0x00008a00ff0a7b82 */ /* 0x000e660000000a00 */
[----:B------:R-:W2:Y:S01]  /*02b0*/  SHFL.BFLY PT, R13, R12, 0x4, 0x1f ;  /* 0x0c801f000c0d7f89 */ /* 0x000ea200000e0000 */
[----:B-1----:R-:W-:-:S04]  /*02c0*/  IMAD.WIDE R10, R2, 0x4, R10 ;  /* 0x00000004020a7825 */ /* 0x002fc800078e020a */
[----:B--2---:R-:W-:-:S05]  /*02d0*/  FADD R13, R12, R13 ;  /* 0x0000000d0c0d7221 */ /* 0x004fca0000000000 */
[----:B------:R-:W1:Y:S02]  /*02e0*/  SHFL.BFLY PT, R14, R13, 0x2, 0x1f ;  /* 0x0c401f000d0e7f89 */ /* 0x000e6400000e0000 */
[----:B-1----:R-:W-:Y:S02]  /*02f0*/  FADD R14, R13, R14 ;  /* 0x0000000e0d0e7221 */ /* 0x002fe40000000000 */
[----:B------:R-:W1:Y:S03]  /*0300*/  LDC.64 R12, c[0x0][0x210] ;  /* 0x00008400ff0c7b82 */ /* 0x000e660000000a00 */
[----:B------:R-:W2:Y:S02]  /*0310*/  SHFL.BFLY PT, R15, R14, 0x1, 0x1f ;  /* 0x0c201f000e0f7f89 */ /* 0x000ea400000e0000 */
[----:B--2---:R-:W-:-:S04]  /*0320*/  FADD R15, R14, R15 ;  /* 0x0000000f0e0f7221 */ /* 0x004fc80000000000 */
[----:B------:R2:W4:Y:S01]  /*0330*/  MUFU.SQRT R17, R15 ;  /* 0x0000000f00117308 */ /* 0x0005220000002000 */
[----:B------:R2:W-:Y:S01]  /*0340*/  STS [R16], R15 ;  /* 0x0000000f10007388 */ /* 0x0005e20000000800 */
[----:B------:R-:W-:Y:S01]  /*0350*/  BAR.SYNC.DEFER_BLOCKING 0x0 ;  /* 0x0000000000007b1d */ /* 0x000fe20000010000 */
[----:B--2---:R-:W-:Y:S02]  /*0360*/  LOP3.LUT R15, R0, 0x7, R3, 0xf8, !PT ;  /* 0x00000007000f7812 */ /* 0x004fe400078ef803 */
[----:B----4-:R-:W-:-:S03]  /*0370*/  FSETP.GT.AND P2, PT, R17, 8.50705917302346158658e+37, PT ;  /* 0x7e8000001100780b */ /* 0x010fc60003f44000 */
[----:B-1----:R-:W-:Y:S01]  /*0380*/  IMAD.WIDE R12, R15, 0x4, R12 ;  /* 0x000000040f0c7825 */ /* 0x002fe200078e020c */
[----:B------:R-:W-:Y:S02]  /*0390*/  FSETP.GEU.AND P3, PT, R17, 1.175494350822287508e-38, PT ;  /* 0x008000001100780b */ /* 0x000fe40003f6e000 */
[----:B------:R-:W-:-:S07]  /*03a0*/  ISETP.LT.AND P0, PT, R15, 0x20, !P0 ;  /* 0x000000200f00780c */ /* 0x000fce0004701270 */
[----:B------:R-:W-:Y:S01]  /*03b0*/  @P2 FMUL R17, R17, 0.25 ;  /* 0x3e80000011112820 */ /* 0x000fe20000400000 */
[----:B------:R-:W1:Y:S01]  /*03c0*/  LDS R9, [R9] ;  /* 0x0000000009097984 */ /* 0x000e620000000800 */
[----:B---3--:R-:W-:Y:S02]  /*03d0*/  @P2 FMUL R8, R8, 0.25 ;  /* 0x3e80000008082820 */ /* 0x008fe40000400000 */
[----:B------:R-:W-:Y:S02]  /*03e0*/  @!P3 FMUL R17, R17, 16777216 ;  /* 0x4b8000001111b820 */ /* 0x000fe40000400000 */
[----:B------:R-:W-:-:S04]  /*03f0*/  @!P3 FMUL R8, R8, 16777216 ;  /* 0x4b8000000808b820 */ /* 0x000fc80000400000 */
[----:B------:R-:W2:Y:S02]  /*0400*/  MUFU.RCP R17, R17 ;  /* 0x0000001100117308 */ /* 0x000ea40000001000 */
[----:B--2---:R-:W-:-:S04]  /*0410*/  FMUL R8, R17, R8 ;  /* 0x0000000811087220 */ /* 0x004fc80000400000 */
[-C--:B------:R-:W-:Y:S01]  /*0420*/  FMUL R4, R4, R8.reuse ;  /* 0x0000000804047220 */ /* 0x080fe20000400000 */
[-C--:B------:R-:W-:Y:S01]  /*0430*/  FMUL R5, R5, R8.reuse ;  /* 0x0000000805057220 */ /* 0x080fe20000400000 */
[-C--:B------:R-:W-:Y:S01]  /*0440*/  FMUL R6, R6, R8.reuse ;  /* 0x0000000806067220 */ /* 0x080fe20000400000 */
[----:B------:R-:W-:Y:S01]  /*0450*/  FMUL R7, R7, R8 ;  /* 0x0000000807077220 */ /* 0x000fe20000400000 */
[----:B-1----:R-:W1:Y:S01]  /*0460*/  MUFU.SQRT R3, R9 ;  /* 0x0000000900037308 */ /* 0x002e620000002000 */
[----:B------:R-:W-:Y:S06]  /*0470*/  BAR.SYNC.DEFER_BLOCKING 0x0 ;  /* 0x0000000000007b1d */ /* 0x000fec0000010000 */
[----:B-1----:R1:W-:Y:S01]  /*0480*/  @P0 STG.E desc[UR6][R12.64], R3 ;  /* 0x000000030c000986 */ /* 0x0023e2000c101906 */
[----:B------:R-:W-:Y:S05]  /*0490*/  @!P1 EXIT ;  /* 0x000000000000994d */ /* 0x000fea0003800000 */
[----:B------:R-:W-:Y:S01]  /*04a0*/  STG.E.128 desc[UR6][R10.64], R4 ;  /* 0x000000040a007986 */ /* 0x000fe2000c101d06 */
[----:B------:R-:W-:Y:S05]  /*04b0*/  EXIT ;  /* 0x000000000000794d */ /* 0x000fea0003800000 */
.L_x_0:
[----:B------:R-:W-:-:S00]  /*04c0*/  BRA `(.L_x_0) ;  /* 0xfffffffc00fc7947 */ /* 0x000fc0000383ffff */
[----:B------:R-:W-:-:S00]  /*04d0*/  NOP ;  /* 0x0000000000007918 */ /* 0x000fc00000000000 */
        /* <DEDUP_REMOVED lines=10> */
.L_x_1:


//--------------------- .nv.global.init           --------------------------
	.section	.nv.global.init,"aw",@progbits
.nv.global.init:
	.type		_$_str,@object
	.size		_$_str,(_$_str_$_2 - _$_str)
_$_str:
        /*0000*/ 	.byte	0x5f, 0x5f, 0x43, 0x55, 0x44, 0x41, 0x5f, 0x46, 0x54, 0x5a, 0x00
	.type		_$_str_$_2,@object
	.size		_$_str_$_2,(.L_1 - _$_str_$_2)
_$_str_$_2:
        /*000b*/ 	.byte	0x5f, 0x5f, 0x43, 0x55, 0x44, 0x41, 0x5f, 0x50, 0x52, 0x45, 0x43, 0x5f, 0x53, 0x51, 0x52, 0x54
        /*001b*/ 	.byte	0x00
.L_1:


//--------------------- .nv.shared.triton_per_fused__weight_norm_interface_6 --------------------------
	.section	.nv.shared.triton_per_fused__weight_norm_interface_6,"aw",@nobits
	.sectionflags	@""
	.align	16
	.zero		1024


//--------------------- .nv.constant0.triton_per_fused__weight_norm_interface_6 --------------------------
	.section	.nv.constant0.triton_per_fused__weight_norm_interface_6,"a",@progbits
	.sectionflags	@""
	.align	4
.nv.constant0.triton_per_fused__weight_norm_interface_6:
	.zero		568
